//
// Generated by NVIDIA NVVM Compiler
//
// Compiler Build ID: CL-36424714
// Cuda compilation tools, release 13.0, V13.0.88
// Based on NVVM 20.0.0
//

.version 9.0
.target sm_100
.address_size 64

	// .globl	_Z10kernel_minPiS_
// _ZZ10kernel_minPiS_E5sdata has been demoted

.visible .entry _Z10kernel_minPiS_(
	.param .u64 .ptr .align 1 _Z10kernel_minPiS__param_0,
	.param .u64 .ptr .align 1 _Z10kernel_minPiS__param_1
)
{
	.reg .pred 	%p<20>;
	.reg .b32 	%r<28>;
	.reg .b64 	%rd<9>;
	// demoted variable
	.shared .align 4 .b8 _ZZ10kernel_minPiS_E5sdata[2048];
	ld.param.u64 	%rd2, [_Z10kernel_minPiS__param_0];
	ld.param.u64 	%rd1, [_Z10kernel_minPiS__param_1];
	cvta.to.global.u64 	%rd3, %rd2;
	mov.u32 	%r1, %tid.x;
	mov.u32 	%r2, %ctaid.x;
	mov.u32 	%r13, %ntid.x;
	mad.lo.s32 	%r14, %r2, %r13, %r1;
	mul.wide.u32 	%rd4, %r14, 4;
	add.s64 	%rd5, %rd3, %rd4;
	ld.global.u32 	%r15, [%rd5];
	shl.b32 	%r16, %r1, 2;
	mov.u32 	%r17, _ZZ10kernel_minPiS_E5sdata;
	add.s32 	%r3, %r17, %r16;
	st.shared.u32 	[%r3], %r15;
	bar.sync 	0;
	setp.gt.u32 	%p1, %r1, 255;
	@%p1 bra 	$L__BB0_3;
	ld.shared.u32 	%r18, [%r3];
	ld.shared.u32 	%r4, [%r3+1024];
	setp.le.s32 	%p2, %r18, %r4;
	@%p2 bra 	$L__BB0_3;
	st.shared.u32 	[%r3], %r4;
$L__BB0_3:
	bar.sync 	0;
	setp.gt.u32 	%p3, %r1, 127;
	@%p3 bra 	$L__BB0_6;
	ld.shared.u32 	%r19, [%r3];
	ld.shared.u32 	%r5, [%r3+512];
	setp.le.s32 	%p4, %r19, %r5;
	@%p4 bra 	$L__BB0_6;
	st.shared.u32 	[%r3], %r5;
$L__BB0_6:
	bar.sync 	0;
	setp.gt.u32 	%p5, %r1, 63;
	@%p5 bra 	$L__BB0_9;
	ld.shared.u32 	%r20, [%r3];
	ld.shared.u32 	%r6, [%r3+256];
	setp.le.s32 	%p6, %r20, %r6;
	@%p6 bra 	$L__BB0_9;
	st.shared.u32 	[%r3], %r6;
$L__BB0_9:
	bar.sync 	0;
	setp.gt.u32 	%p7, %r1, 31;
	@%p7 bra 	$L__BB0_12;
	ld.shared.u32 	%r21, [%r3];
	ld.shared.u32 	%r7, [%r3+128];
	setp.le.s32 	%p8, %r21, %r7;
	@%p8 bra 	$L__BB0_12;
	st.shared.u32 	[%r3], %r7;
$L__BB0_12:
	bar.sync 	0;
	setp.gt.u32 	%p9, %r1, 15;
	@%p9 bra 	$L__BB0_15;
	ld.shared.u32 	%r22, [%r3];
	ld.shared.u32 	%r8, [%r3+64];
	setp.le.s32 	%p10, %r22, %r8;
	@%p10 bra 	$L__BB0_15;
	st.shared.u32 	[%r3], %r8;
$L__BB0_15:
	bar.sync 	0;
	setp.gt.u32 	%p11, %r1, 7;
	@%p11 bra 	$L__BB0_18;
	ld.shared.u32 	%r23, [%r3];
	ld.shared.u32 	%r9, [%r3+32];
	setp.le.s32 	%p12, %r23, %r9;
	@%p12 bra 	$L__BB0_18;
	st.shared.u32 	[%r3], %r9;
$L__BB0_18:
	bar.sync 	0;
	setp.gt.u32 	%p13, %r1, 3;
	@%p13 bra 	$L__BB0_21;
	ld.shared.u32 	%r24, [%r3];
	ld.shared.u32 	%r10, [%r3+16];
	setp.le.s32 	%p14, %r24, %r10;
	@%p14 bra 	$L__BB0_21;
	st.shared.u32 	[%r3], %r10;
$L__BB0_21:
	bar.sync 	0;
	setp.gt.u32 	%p15, %r1, 1;
	@%p15 bra 	$L__BB0_24;
	ld.shared.u32 	%r25, [%r3];
	ld.shared.u32 	%r11, [%r3+8];
	setp.le.s32 	%p16, %r25, %r11;
	@%p16 bra 	$L__BB0_24;
	st.shared.u32 	[%r3], %r11;
$L__BB0_24:
	bar.sync 	0;
	setp.ne.s32 	%p17, %r1, 0;
	@%p17 bra 	$L__BB0_27;
	ld.shared.u32 	%r26, [%r3];
	ld.shared.u32 	%r12, [_ZZ10kernel_minPiS_E5sdata+4];
	setp.le.s32 	%p18, %r26, %r12;
	@%p18 bra 	$L__BB0_27;
	st.shared.u32 	[%r3], %r12;
$L__BB0_27:
	setp.ne.s32 	%p19, %r1, 0;
	bar.sync 	0;
	@%p19 bra 	$L__BB0_29;
	ld.shared.u32 	%r27, [_ZZ10kernel_minPiS_E5sdata];
	cvta.to.global.u64 	%rd6, %rd1;
	mul.wide.u32 	%rd7, %r2, 4;
	add.s64 	%rd8, %rd6, %rd7;
	st.global.u32 	[%rd8], %r27;
$L__BB0_29:
	ret;

}


// ===== COMPILED SASS (sm_100) =====

	.target	sm_100

	.elftype	@"ET_EXEC"


//--------------------- .note.nv.tkinfo           --------------------------
	.section	.note.nv.tkinfo,"",@"SHT_NOTE"
	.sectionflags	@"SHF_NOTE_NV_TKINFO"
	.tkinfo
        /*0018*/ 	.word	0x00000002
        /*0030*/ 	.string	""
        /*0030*/ 	.string	"ptxas"
        /*0030*/ 	.string	"Cuda compilation tools, release 13.0, V13.0.88"
        /*0030*/ 	.string	"Build cuda_13.0.r13.0/compiler.36424714_0"
        /*0030*/ 	.string	"-arch sm_100 -m 64 "



//--------------------- .note.nv.cuinfo           --------------------------
	.section	.note.nv.cuinfo,"",@"SHT_NOTE"
	.sectionflags	@"SHF_NOTE_NV_CUINFO"
        /*0018*/ 	.short	0x0002
        /*001a*/ 	.short	0x0064
        /*001c*/ 	.short	0x0082
	.zero		2


//--------------------- .nv.info                  --------------------------
	.section	.nv.info,"",@"SHT_CUDA_INFO"
	.align	4


	//----- nvinfo : EIATTR_REGCOUNT
	.align		4
        /*0000*/ 	.byte	0x04, 0x2f
        /*0002*/ 	.short	(.L_1 - .L_0)
	.align		4
.L_0:
        /*0004*/ 	.word	index@(_Z10kernel_minPiS_)
        /*0008*/ 	.word	0x0000000a


	//----- nvinfo : EIATTR_FRAME_SIZE
	.align		4
.L_1:
        /*000c*/ 	.byte	0x04, 0x11
        /*000e*/ 	.short	(.L_3 - .L_2)
	.align		4
.L_2:
        /*0010*/ 	.word	index@(_Z10kernel_minPiS_)
        /*0014*/ 	.word	0x00000000


	//----- nvinfo : EIATTR_MIN_STACK_SIZE
	.align		4
.L_3:
        /*0018*/ 	.byte	0x04, 0x12
        /*001a*/ 	.short	(.L_5 - .L_4)
	.align		4
.L_4:
        /*001c*/ 	.word	index@(_Z10kernel_minPiS_)
        /*0020*/ 	.word	0x00000000
.L_5:


//--------------------- .nv.compat                --------------------------
	.section	.nv.compat,"",@"SHT_CUDA_COMPAT_INFO"
	.align	4
        /*0000*/ 	.byte	0x02, 0x09, 0x00, 0x00, 0x02, 0x02, 0x01, 0x00, 0x02, 0x05, 0x05, 0x00, 0x03, 0x07, 0x01, 0x01
        /*0010*/ 	.byte	0x02, 0x03, 0x00, 0x00, 0x02, 0x06, 0x01, 0x00, 0x04, 0x0b, 0x08, 0x00, 0x09, 0x00, 0x00, 0x00
        /*0020*/ 	.byte	0x00, 0x00, 0x00, 0x00


//--------------------- .nv.info._Z10kernel_minPiS_ --------------------------
	.section	.nv.info._Z10kernel_minPiS_,"",@"SHT_CUDA_INFO"
	.sectionflags	@""
	.align	4


	//----- nvinfo : EIATTR_CUDA_API_VERSION
	.align		4
        /*0000*/ 	.byte	0x04, 0x37
        /*0002*/ 	.short	(.L_7 - .L_6)
.L_6:
        /*0004*/ 	.word	0x00000082


	//----- nvinfo : EIATTR_KPARAM_INFO
	.align		4
.L_7:
        /*0008*/ 	.byte	0x04, 0x17
        /*000a*/ 	.short	(.L_9 - .L_8)
.L_8:
        /*000c*/ 	.word	0x00000000
        /*0010*/ 	.short	0x0001
        /*0012*/ 	.short	0x0008
        /*0014*/ 	.byte	0x00, 0xf5, 0x21, 0x00


	//----- nvinfo : EIATTR_KPARAM_INFO
	.align		4
.L_9:
        /*0018*/ 	.byte	0x04, 0x17
        /*001a*/ 	.short	(.L_11 - .L_10)
.L_10:
        /*001c*/ 	.word	0x00000000
        /*0020*/ 	.short	0x0000
        /*0022*/ 	.short	0x0000
        /*0024*/ 	.byte	0x00, 0xf5, 0x21, 0x00


	//----- nvinfo : EIATTR_SPARSE_MMA_MASK
	.align		4
.L_11:
        /*0028*/ 	.byte	0x03, 0x50
        /*002a*/ 	.short	0x0000


	//----- nvinfo : EIATTR_MAXREG_COUNT
	.align		4
        /*002c*/ 	.byte	0x03, 0x1b
        /*002e*/ 	.short	0x00ff


	//----- nvinfo : EIATTR_NUM_BARRIERS
	.align		4
        /*0030*/ 	.byte	0x02, 0x4c
        /*0032*/ 	.byte	0x01
	.zero		1


	//----- nvinfo : EIATTR_MERCURY_ISA_VERSION
	.align		4
        /*0034*/ 	.byte	0x03, 0x5f
        /*0036*/ 	.short	0x0101


	//----- nvinfo : EIATTR_VRC_CTA_INIT_COUNT
	.align		4
        /*0038*/ 	.byte	0x02, 0x4a
	.zero		1
	.zero		1


	//----- nvinfo : EIATTR_EXIT_INSTR_OFFSETS
	.align		4
        /*003c*/ 	.byte	0x04, 0x1c
        /*003e*/ 	.short	(.L_13 - .L_12)


	//   ....[0]....
.L_12:
        /*0040*/ 	.word	0x00000600


	//   ....[1]....
        /*0044*/ 	.word	0x00000650


	//----- nvinfo : EIATTR_CRS_STACK_SIZE
	.align		4
.L_13:
        /*0048*/ 	.byte	0x04, 0x1e
        /*004a*/ 	.short	(.L_15 - .L_14)
.L_14:
        /*004c*/ 	.word	0x00000000


	//----- nvinfo : EIATTR_CBANK_PARAM_SIZE
	.align		4
.L_15:
        /*0050*/ 	.byte	0x03, 0x19
        /*0052*/ 	.short	0x0010


	//----- nvinfo : EIATTR_PARAM_CBANK
	.align		4
        /*0054*/ 	.byte	0x04, 0x0a
        /*0056*/ 	.short	(.L_17 - .L_16)
	.align		4
.L_16:
        /*0058*/ 	.word	index@(.nv.constant0._Z10kernel_minPiS_)
        /*005c*/ 	.short	0x0380
        /*005e*/ 	.short	0x0010


	//----- nvinfo : EIATTR_SW_WAR
	.align		4
.L_17:
        /*0060*/ 	.byte	0x04, 0x36
        /*0062*/ 	.short	(.L_19 - .L_18)
.L_18:
        /*0064*/ 	.word	0x00000008
.L_19:


//--------------------- .nv.callgraph             --------------------------
	.section	.nv.callgraph,"",@"SHT_CUDA_CALLGRAPH"
	.align	4
	.sectionentsize	8
	.align		4
        /*0000*/ 	.word	0x00000000
	.align		4
        /*0004*/ 	.word	0xffffffff
	.align		4
        /*0008*/ 	.word	0x00000000
	.align		4
        /*000c*/ 	.word	0xfffffffe
	.align		4
        /*0010*/ 	.word	0x00000000
	.align		4
        /*0014*/ 	.word	0xfffffffd
	.align		4
        /*0018*/ 	.word	0x00000000
	.align		4
        /*001c*/ 	.word	0xfffffffc


//--------------------- .text._Z10kernel_minPiS_  --------------------------
	.section	.text._Z10kernel_minPiS_,"ax",@progbits
	.align	128
        .global         _Z10kernel_minPiS_
        .type           _Z10kernel_minPiS_,@function
        .size           _Z10kernel_minPiS_,(.L_x_19 - _Z10kernel_minPiS_)
        .other          _Z10kernel_minPiS_,@"STO_CUDA_ENTRY STV_DEFAULT"
_Z10kernel_minPiS_:
.text._Z10kernel_minPiS_:
[----:B------:R-:W-:Y:S01]  /*0000*/  LDC R1, c[0x0][0x37c] ;  /* 0x0000df00ff017b82 */ /* 0x000fe20000000800 */
[----:B------:R-:W0:Y:S07]  /*0010*/  S2R R7, SR_TID.X ;  /* 0x0000000000077919 */ /* 0x000e2e0000002100 */
[----:B------:R-:W1:Y:S01]  /*0020*/  LDC.64 R2, c[0x0][0x380] ;  /* 0x0000e000ff027b82 */ /* 0x000e620000000a00 */
[----:B------:R-:W0:Y:S01]  /*0030*/  LDCU UR4, c[0x0][0x360] ;  /* 0x00006c00ff0477ac */ /* 0x000e220008000800 */
[----:B------:R-:W0:Y:S01]  /*0040*/  S2R R0, SR_CTAID.X ;  /* 0x0000000000007919 */ /* 0x000e220000002500 */
[----:B------:R-:W2:Y:S01]  /*0050*/  LDCU.64 UR6, c[0x0][0x358] ;  /* 0x00006b00ff0677ac */ /* 0x000ea20008000a00 */
[----:B0-----:R-:W-:-:S04]  /*0060*/  IMAD R5, R0, UR4, R7 ;  /* 0x0000000400057c24 */ /* 0x001fc8000f8e0207 */
[----:B-1----:R-:W-:-:S06]  /*0070*/  IMAD.WIDE.U32 R2, R5, 0x4, R2 ;  /* 0x0000000405027825 */ /* 0x002fcc00078e0002 */
[----:B--2---:R0:W2:Y:S01]  /*0080*/  LDG.E R2, desc[UR6][R2.64] ;  /* 0x0000000602027981 */ /* 0x0040a2000c1e1900 */
[----:B------:R-:W1:Y:S01]  /*0090*/  S2UR UR5, SR_CgaCtaId ;  /* 0x00000000000579c3 */ /* 0x000e620000008800 */
[----:B------:R-:W-:Y:S01]  /*00a0*/  UMOV UR4, 0x400 ;  /* 0x0000040000047882 */ /* 0x000fe20000000000 */
[C---:B------:R-:W-:Y:S01]  /*00b0*/  ISETP.GT.U32.AND P0, PT, R7.reuse, 0xff, PT ;  /* 0x000000ff0700780c */ /* 0x040fe20003f04070 */
[----:B------:R-:W-:Y:S01]  /*00c0*/  BSSY.RECONVERGENT B0, `(.L_x_0) ;  /* 0x0000010000007945 */ /* 0x000fe20003800200 */
[C---:B------:R-:W-:Y:S02]  /*00d0*/  ISETP.GT.U32.AND P6, PT, R7.reuse, 0x7f, PT ;  /* 0x0000007f0700780c */ /* 0x040fe40003fc4070 */
[C---:B------:R-:W-:Y:S02]  /*00e0*/  ISETP.GT.U32.AND P5, PT, R7.reuse, 0x3f, PT ;  /* 0x0000003f0700780c */ /* 0x040fe40003fa4070 */
[C---:B------:R-:W-:Y:S02]  /*00f0*/  ISETP.GT.U32.AND P4, PT, R7.reuse, 0x1f, PT ;  /* 0x0000001f0700780c */ /* 0x040fe40003f84070 */
[----:B------:R-:W-:-:S02]  /*0100*/  ISETP.GT.U32.AND P3, PT, R7, 0xf, PT ;  /* 0x0000000f0700780c */ /* 0x000fc40003f64070 */
[C---:B------:R-:W-:Y:S02]  /*0110*/  ISETP.GT.U32.AND P2, PT, R7.reuse, 0x7, PT ;  /* 0x000000070700780c */ /* 0x040fe40003f44070 */
[----:B------:R-:W-:Y:S01]  /*0120*/  ISETP.GT.U32.AND P1, PT, R7, 0x3, PT ;  /* 0x000000030700780c */ /* 0x000fe20003f24070 */
[----:B-1----:R-:W-:-:S06]  /*0130*/  ULEA UR4, UR5, UR4, 0x18 ;  /* 0x0000000405047291 */ /* 0x002fcc000f8ec0ff */
[----:B0-----:R-:W-:-:S05]  /*0140*/  LEA R3, R7, UR4, 0x2 ;  /* 0x0000000407037c11 */ /* 0x001fca000f8e10ff */
[----:B--2---:R0:W-:Y:S01]  /*0150*/  STS [R3], R2 ;  /* 0x0000000203007388 */ /* 0x0041e20000000800 */
[----:B------:R-:W-:Y:S06]  /*0160*/  BAR.SYNC.DEFER_BLOCKING 0x0 ;  /* 0x0000000000007b1d */ /* 0x000fec0000010000 */
[----:B------:R-:W-:Y:S05]  /*0170*/  @P0 BRA `(.L_x_1) ;  /* 0x0000000000100947 */ /* 0x000fea0003800000 */
[----:B0-----:R-:W-:Y:S04]  /*0180*/  LDS R2, [R3] ;  /* 0x0000000003027984 */ /* 0x001fe80000000800 */
[----:B------:R-:W0:Y:S02]  /*0190*/  LDS R4, [R3+0x400] ;  /* 0x0004000003047984 */ /* 0x000e240000000800 */
[----:B0-----:R-:W-:-:S13]  /*01a0*/  ISETP.GT.AND P0, PT, R2, R4, PT ;  /* 0x000000040200720c */ /* 0x001fda0003f04270 */
[----:B------:R1:W-:Y:S02]  /*01b0*/  @P0 STS [R3], R4 ;  /* 0x0000000403000388 */ /* 0x0003e40000000800 */
.L_x_1:
[----:B------:R-:W-:Y:S05]  /*01c0*/  BSYNC.RECONVERGENT B0 ;  /* 0x0000000000007941 */ /* 0x000fea0003800200 */
.L_x_0:
[----:B------:R-:W-:Y:S01]  /*01d0*/  BAR.SYNC.DEFER_BLOCKING 0x0 ;  /* 0x0000000000007b1d */ /* 0x000fe20000010000 */
[----:B------:R-:W-:-:S05]  /*01e0*/  ISETP.GT.U32.AND P0, PT, R7, 0x1, PT ;  /* 0x000000010700780c */ /* 0x000fca0003f04070 */
[----:B------:R-:W-:Y:S04]  /*01f0*/  BSSY.RECONVERGENT B0, `(.L_x_2) ;  /* 0x0000006000007945 */ /* 0x000fe80003800200 */
[----:B------:R-:W-:Y:S05]  /*0200*/  @P6 BRA `(.L_x_3) ;  /* 0x0000000000106947 */ /* 0x000fea0003800000 */
[----:B0-----:R-:W-:Y:S04]  /*0210*/  LDS R2, [R3] ;  /* 0x0000000003027984 */ /* 0x001fe80000000800 */
[----:B-1----:R-:W0:Y:S02]  /*0220*/  LDS R4, [R3+0x200] ;  /* 0x0002000003047984 */ /* 0x002e240000000800 */
[----:B0-----:R-:W-:-:S13]  /*0230*/  ISETP.GT.AND P6, PT, R2, R4, PT ;  /* 0x000000040200720c */ /* 0x001fda0003fc4270 */
[----:B------:R2:W-:Y:S02]  /*0240*/  @P6 STS [R3], R4 ;  /* 0x0000000403006388 */ /* 0x0005e40000000800 */
.L_x_3:
[----:B------:R-:W-:Y:S05]  /*0250*/  BSYNC.RECONVERGENT B0 ;  /* 0x0000000000007941 */ /* 0x000fea0003800200 */
.L_x_2:
[----:B------:R-:W-:Y:S01]  /*0260*/  BAR.SYNC.DEFER_BLOCKING 0x0 ;  /* 0x0000000000007b1d */ /* 0x000fe20000010000 */
[----:B------:R-:W-:-:S05]  /*0270*/  ISETP.NE.AND P6, PT, R7, RZ, PT ;  /* 0x000000ff0700720c */ /* 0x000fca0003fc5270 */
[----:B------:R-:W-:Y:S04]  /*0280*/  BSSY.RECONVERGENT B0, `(.L_x_4) ;  /* 0x0000006000007945 */ /* 0x000fe80003800200 */
[----:B------:R-:W-:Y:S05]  /*0290*/  @P5 BRA `(.L_x_5) ;  /* 0x0000000000105947 */ /* 0x000fea0003800000 */
[----:B0-----:R-:W-:Y:S04]  /*02a0*/  LDS R2, [R3] ;  /* 0x0000000003027984 */ /* 0x001fe80000000800 */
[----:B-12---:R-:W0:Y:S02]  /*02b0*/  LDS R4, [R3+0x100] ;  /* 0x0001000003047984 */ /* 0x006e240000000800 */
[----:B0-----:R-:W-:-:S13]  /*02c0*/  ISETP.GT.AND P5, PT, R2, R4, PT ;  /* 0x000000040200720c */ /* 0x001fda0003fa4270 */
[----:B------:R3:W-:Y:S02]  /*02d0*/  @P5 STS [R3], R4 ;  /* 0x0000000403005388 */ /* 0x0007e40000000800 */
.L_x_5:
[----:B------:R-:W-:Y:S05]  /*02e0*/  BSYNC.RECONVERGENT B0 ;  /* 0x0000000000007941 */ /* 0x000fea0003800200 */
.L_x_4:
[----:B------:R-:W-:Y:S06]  /*02f0*/  BAR.SYNC.DEFER_BLOCKING 0x0 ;  /* 0x0000000000007b1d */ /* 0x000fec0000010000 */
[----:B------:R-:W-:Y:S04]  /*0300*/  BSSY.RECONVERGENT B0, `(.L_x_6) ;  /* 0x0000006000007945 */ /* 0x000fe80003800200 */
[----:B------:R-:W-:Y:S05]  /*0310*/  @P4 BRA `(.L_x_7) ;  /* 0x0000000000104947 */ /* 0x000fea0003800000 */
[----:B0-----:R-:W-:Y:S04]  /*0320*/  LDS R2, [R3] ;  /* 0x0000000003027984 */ /* 0x001fe80000000800 */
[----:B-123--:R-:W0:Y:S02]  /*0330*/  LDS R4, [R3+0x80] ;  /* 0x0000800003047984 */ /* 0x00ee240000000800 */
[----:B0-----:R-:W-:-:S13]  /*0340*/  ISETP.GT.AND P4, PT, R2, R4, PT ;  /* 0x000000040200720c */ /* 0x001fda0003f84270 */
[----:B------:R4:W-:Y:S02]  /*0350*/  @P4 STS [R3], R4 ;  /* 0x0000000403004388 */ /* 0x0009e40000000800 */
.L_x_7:
[----:B------:R-:W-:Y:S05]  /*0360*/  BSYNC.RECONVERGENT B0 ;  /* 0x0000000000007941 */ /* 0x000fea0003800200 */
.L_x_6:
[----:B------:R-:W-:Y:S06]  /*0370*/  BAR.SYNC.DEFER_BLOCKING 0x0 ;  /* 0x0000000000007b1d */ /* 0x000fec0000010000 */
[----:B------:R-:W-:Y:S04]  /*0380*/  BSSY.RECONVERGENT B0, `(.L_x_8) ;  /* 0x0000006000007945 */ /* 0x000fe80003800200 */
[----:B------:R-:W-:Y:S05]  /*0390*/  @P3 BRA `(.L_x_9) ;  /* 0x0000000000103947 */ /* 0x000fea0003800000 */
[----:B0-----:R-:W-:Y:S04]  /*03a0*/  LDS R2, [R3] ;  /* 0x0000000003027984 */ /* 0x001fe80000000800 */
[----:B-1234-:R-:W0:Y:S02]  /*03b0*/  LDS R4, [R3+0x40] ;  /* 0x0000400003047984 */ /* 0x01ee240000000800 */
[----:B0-----:R-:W-:-:S13]  /*03c0*/  ISETP.GT.AND P3, PT, R2, R4, PT ;  /* 0x000000040200720c */ /* 0x001fda0003f64270 */
[----:B------:R0:W-:Y:S02]  /*03d0*/  @P3 STS [R3], R4 ;  /* 0x0000000403003388 */ /* 0x0001e40000000800 */
.L_x_9:
[----:B------:R-:W-:Y:S05]  /*03e0*/  BSYNC.RECONVERGENT B0 ;  /* 0x0000000000007941 */ /* 0x000fea0003800200 */
.L_x_8:
[----:B------:R-:W-:Y:S06]  /*03f0*/  BAR.SYNC.DEFER_BLOCKING 0x0 ;  /* 0x0000000000007b1d */ /* 0x000fec0000010000 */
[----:B------:R-:W-:Y:S04]  /*0400*/  BSSY.RECONVERGENT B0, `(.L_x_10) ;  /* 0x0000006000007945 */ /* 0x000fe80003800200 */
[----:B------:R-:W-:Y:S05]  /*0410*/  @P2 BRA `(.L_x_11) ;  /* 0x0000000000102947 */ /* 0x000fea0003800000 */
[----:B0-----:R-:W-:Y:S04]  /*0420*/  LDS R2, [R3] ;  /* 0x0000000003027984 */ /* 0x001fe80000000800 */
[----:B-1234-:R-:W0:Y:S02]  /*0430*/  LDS R4, [R3+0x20] ;  /* 0x0000200003047984 */ /* 0x01ee240000000800 */
[----:B0-----:R-:W-:-:S13]  /*0440*/  ISETP.GT.AND P2, PT, R2, R4, PT ;  /* 0x000000040200720c */ /* 0x001fda0003f44270 */
[----:B------:R0:W-:Y:S02]  /*0450*/  @P2 STS [R3], R4 ;  /* 0x0000000403002388 */ /* 0x0001e40000000800 */
.L_x_11:
[----:B------:R-:W-:Y:S05]  /*0460*/  BSYNC.RECONVERGENT B0 ;  /* 0x0000000000007941 */ /* 0x000fea0003800200 */
.L_x_10:
[----:B------:R-:W-:Y:S06]  /*0470*/  BAR.SYNC.DEFER_BLOCKING 0x0 ;  /* 0x0000000000007b1d */ /* 0x000fec0000010000 */
[----:B------:R-:W-:Y:S04]  /*0480*/  BSSY.RECONVERGENT B0, `(.L_x_12) ;  /* 0x0000006000007945 */ /* 0x000fe80003800200 */
[----:B------:R-:W-:Y:S05]  /*0490*/  @P1 BRA `(.L_x_13) ;  /* 0x0000000000101947 */ /* 0x000fea0003800000 */
[----:B0-----:R-:W-:Y:S04]  /*04a0*/  LDS R2, [R3] ;  /* 0x0000000003027984 */ /* 0x001fe80000000800 */
[----:B-1234-:R-:W0:Y:S02]  /*04b0*/  LDS R4, [R3+0x10] ;  /* 0x0000100003047984 */ /* 0x01ee240000000800 */
[----:B0-----:R-:W-:-:S13]  /*04c0*/  ISETP.GT.AND P1, PT, R2, R4, PT ;  /* 0x000000040200720c */ /* 0x001fda0003f24270 */
[----:B------:R0:W-:Y:S02]  /*04d0*/  @P1 STS [R3], R4 ;  /* 0x0000000403001388 */ /* 0x0001e40000000800 */
.L_x_13:
[----:B------:R-:W-:Y:S05]  /*04e0*/  BSYNC.RECONVERGENT B0 ;  /* 0x0000000000007941 */ /* 0x000fea0003800200 */
.L_x_12:
[----:B------:R-:W-:Y:S06]  /*04f0*/  BAR.SYNC.DEFER_BLOCKING 0x0 ;  /* 0x0000000000007b1d */ /* 0x000fec0000010000 */
[----:B------:R-:W-:Y:S04]  /*0500*/  BSSY.RECONVERGENT B0, `(.L_x_14) ;  /* 0x0000006000007945 */ /* 0x000fe80003800200 */
[----:B------:R-:W-:Y:S05]  /*0510*/  @P0 BRA `(.L_x_15) ;  /* 0x0000000000100947 */ /* 0x000fea0003800000 */
[----:B0-----:R-:W-:Y:S04]  /*0520*/  LDS R2, [R3] ;  /* 0x0000000003027984 */ /* 0x001fe80000000800 */
[----:B-1234-:R-:W0:Y:S02]  /*0530*/  LDS R4, [R3+0x8] ;  /* 0x0000080003047984 */ /* 0x01ee240000000800 */
[----:B0-----:R-:W-:-:S13]  /*0540*/  ISETP.GT.AND P0, PT, R2, R4, PT ;  /* 0x000000040200720c */ /* 0x001fda0003f04270 */
[----:B------:R0:W-:Y:S02]  /*0550*/  @P0 STS [R3], R4 ;  /* 0x0000000403000388 */ /* 0x0001e40000000800 */
.L_x_15:
[----:B------:R-:W-:Y:S05]  /*0560*/  BSYNC.RECONVERGENT B0 ;  /* 0x0000000000007941 */ /* 0x000fea0003800200 */
.L_x_14:
[----:B------:R-:W-:Y:S06]  /*0570*/  BAR.SYNC.DEFER_BLOCKING 0x0 ;  /* 0x0000000000007b1d */ /* 0x000fec0000010000 */
[----:B------:R-:W-:Y:S04]  /*0580*/  BSSY.RECONVERGENT B0, `(.L_x_16) ;  /* 0x0000006000007945 */ /* 0x000fe80003800200 */
[----:B------:R-:W-:Y:S05]  /*0590*/  @P6 BRA `(.L_x_17) ;  /* 0x0000000000106947 */ /* 0x000fea0003800000 */
[----:B0-----:R-:W-:Y:S04]  /*05a0*/  LDS R2, [R3] ;  /* 0x0000000003027984 */ /* 0x001fe80000000800 */
[----:B-1234-:R-:W0:Y:S02]  /*05b0*/  LDS R4, [UR4+0x4] ;  /* 0x00000404ff047984 */ /* 0x01ee240008000800 */
[----:B0-----:R-:W-:-:S13]  /*05c0*/  ISETP.GT.AND P0, PT, R2, R4, PT ;  /* 0x000000040200720c */ /* 0x001fda0003f04270 */
[----:B------:R0:W-:Y:S02]  /*05d0*/  @P0 STS [R3], R4 ;  /* 0x0000000403000388 */ /* 0x0001e40000000800 */
.L_x_17:
[----:B------:R-:W-:Y:S05]  /*05e0*/  BSYNC.RECONVERGENT B0 ;  /* 0x0000000000007941 */ /* 0x000fea0003800200 */
.L_x_16:
[----:B------:R-:W-:Y:S06]  /*05f0*/  BAR.SYNC.DEFER_BLOCKING 0x0 ;  /* 0x0000000000007b1d */ /* 0x000fec0000010000 */
[----:B------:R-:W-:Y:S05]  /*0600*/  @P6 EXIT ;  /* 0x000000000000694d */ /* 0x000fea0003800000 */
[----:B------:R-:W5:Y:S01]  /*0610*/  LDS R5, [UR4] ;  /* 0x00000004ff057984 */ /* 0x000f620008000800 */
[----:B01234-:R-:W0:Y:S02]  /*0620*/  LDC.64 R2, c[0x0][0x388] ;  /* 0x0000e200ff027b82 */ /* 0x01fe240000000a00 */
[----:B0-----:R-:W-:-:S05]  /*0630*/  IMAD.WIDE.U32 R2, R0, 0x4, R2 ;  /* 0x0000000400027825 */ /* 0x001fca00078e0002 */
[----:B-----5:R-:W-:Y:S01]  /*0640*/  STG.E desc[UR6][R2.64], R5 ;  /* 0x0000000502007986 */ /* 0x020fe2000c101906 */
[----:B------:R-:W-:Y:S05]  /*0650*/  EXIT ;  /* 0x000000000000794d */ /* 0x000fea0003800000 */
.L_x_18:
[----:B------:R-:W-:-:S00]  /*0660*/  BRA `(.L_x_18) ;  /* 0xfffffffc00fc7947 */ /* 0x000fc0000383ffff */
[----:B------:R-:W-:-:S00]  /*0670*/  NOP ;  /* 0x0000000000007918 */ /* 0x000fc00000000000 */
        /* <DEDUP_REMOVED lines=8> */
.L_x_19:


//--------------------- .nv.shared._Z10kernel_minPiS_ --------------------------
	.section	.nv.shared._Z10kernel_minPiS_,"aw",@nobits
	.sectionflags	@""
	.align	4
.nv.shared._Z10kernel_minPiS_:
	.zero		3072


//--------------------- .nv.shared.reserved.0     --------------------------
	.section	.nv.shared.reserved.0,"aw",@nobits
	.weak		__nv_reservedSMEM_offset_0_alias
	.size		__nv_reservedSMEM_offset_0_alias, 0, 64
	.other		__nv_reservedSMEM_offset_0_alias,@"STO_CUDA_RESERVED_SHARED STV_DEFAULT"
__nv_reservedSMEM_offset_0_alias:
	.zero		0
	.zero		64


//--------------------- .nv.constant0._Z10kernel_minPiS_ --------------------------
	.section	.nv.constant0._Z10kernel_minPiS_,"a",@progbits
	.sectionflags	@""
	.align	4
.nv.constant0._Z10kernel_minPiS_:
	.zero		912


//--------------------- SYMBOLS --------------------------

	.type		.nv.reservedSmem.offset0,@object
	.size		.nv.reservedSmem.offset0,0x4
	.type		.nv.reservedSmem.cap,@object
	.size		.nv.reservedSmem.cap,0x4
